//
// Generated by NVIDIA NVVM Compiler
//
// Compiler Build ID: CL-36424714
// Cuda compilation tools, release 13.0, V13.0.88
// Based on NVVM 20.0.0
//

.version 9.0
.target sm_100
.address_size 64

	// .globl	_Z6gpuAddPiS_S_i
.extern .func  (.param .b32 func_retval0) vprintf
(
	.param .b64 vprintf_param_0,
	.param .b64 vprintf_param_1
)
;
.global .align 1 .b8 $str[14] = {37, 100, 32, 43, 32, 37, 100, 32, 61, 32, 37, 100, 10};

.visible .entry _Z6gpuAddPiS_S_i(
	.param .u64 .ptr .align 1 _Z6gpuAddPiS_S_i_param_0,
	.param .u64 .ptr .align 1 _Z6gpuAddPiS_S_i_param_1,
	.param .u64 .ptr .align 1 _Z6gpuAddPiS_S_i_param_2,
	.param .u32 _Z6gpuAddPiS_S_i_param_3
)
{
	.local .align 8 .b8 	__local_depot0[16];
	.reg .b64 	%SP;
	.reg .b64 	%SPL;
	.reg .pred 	%p<2>;
	.reg .b32 	%r<10>;
	.reg .b64 	%rd<15>;

	mov.u64 	%SPL, __local_depot0;
	cvta.local.u64 	%SP, %SPL;
	ld.param.u64 	%rd1, [_Z6gpuAddPiS_S_i_param_0];
	ld.param.u64 	%rd2, [_Z6gpuAddPiS_S_i_param_1];
	ld.param.u64 	%rd3, [_Z6gpuAddPiS_S_i_param_2];
	ld.param.u32 	%r2, [_Z6gpuAddPiS_S_i_param_3];
	mov.u32 	%r1, %ctaid.x;
	setp.ge.s32 	%p1, %r1, %r2;
	@%p1 bra 	$L__BB0_2;
	add.u64 	%rd4, %SP, 0;
	add.u64 	%rd5, %SPL, 0;
	cvta.to.global.u64 	%rd6, %rd1;
	cvta.to.global.u64 	%rd7, %rd2;
	cvta.to.global.u64 	%rd8, %rd3;
	mul.wide.u32 	%rd9, %r1, 4;
	add.s64 	%rd10, %rd6, %rd9;
	ld.global.u32 	%r3, [%rd10];
	add.s64 	%rd11, %rd7, %rd9;
	ld.global.u32 	%r4, [%rd11];
	add.s32 	%r5, %r4, %r3;
	add.s64 	%rd12, %rd8, %rd9;
	st.global.u32 	[%rd12], %r5;
	ld.global.u32 	%r6, [%rd10];
	ld.global.u32 	%r7, [%rd11];
	st.local.v2.u32 	[%rd5], {%r6, %r7};
	st.local.u32 	[%rd5+8], %r5;
	mov.u64 	%rd13, $str;
	cvta.global.u64 	%rd14, %rd13;
	{ // callseq 0, 0
	.param .b64 param0;
	st.param.b64 	[param0], %rd14;
	.param .b64 param1;
	st.param.b64 	[param1], %rd4;
	.param .b32 retval0;
	call.uni (retval0), 
	vprintf, 
	(
	param0, 
	param1
	);
	ld.param.b32 	%r8, [retval0];
	} // callseq 0
$L__BB0_2:
	ret;

}


// ===== COMPILED SASS (sm_100) =====

	.target	sm_100

	.elftype	@"ET_EXEC"


//--------------------- .note.nv.tkinfo           --------------------------
	.section	.note.nv.tkinfo,"",@"SHT_NOTE"
	.sectionflags	@"SHF_NOTE_NV_TKINFO"
	.tkinfo
        /*0018*/ 	.word	0x00000002
        /*0030*/ 	.string	""
        /*0030*/ 	.string	"ptxas"
        /*0030*/ 	.string	"Cuda compilation tools, release 13.0, V13.0.88"
        /*0030*/ 	.string	"Build cuda_13.0.r13.0/compiler.36424714_0"
        /*0030*/ 	.string	"-arch sm_100 -m 64 "



//--------------------- .note.nv.cuinfo           --------------------------
	.section	.note.nv.cuinfo,"",@"SHT_NOTE"
	.sectionflags	@"SHF_NOTE_NV_CUINFO"
        /*0018*/ 	.short	0x0002
        /*001a*/ 	.short	0x0064
        /*001c*/ 	.short	0x0082
	.zero		2


//--------------------- .nv.info                  --------------------------
	.section	.nv.info,"",@"SHT_CUDA_INFO"
	.align	4


	//----- nvinfo : EIATTR_REGCOUNT
	.align		4
        /*0000*/ 	.byte	0x04, 0x2f
        /*0002*/ 	.short	(.L_2 - .L_1)
	.align		4
.L_1:
        /*0004*/ 	.word	index@(_Z6gpuAddPiS_S_i)
        /*0008*/ 	.word	0x00000018


	//----- nvinfo : EIATTR_FRAME_SIZE
	.align		4
.L_2:
        /*000c*/ 	.byte	0x04, 0x11
        /*000e*/ 	.short	(.L_4 - .L_3)
	.align		4
.L_3:
        /*0010*/ 	.word	index@(_Z6gpuAddPiS_S_i)
        /*0014*/ 	.word	0x00000010


	//----- nvinfo : EIATTR_MIN_STACK_SIZE
	.align		4
.L_4:
        /*0018*/ 	.byte	0x04, 0x12
        /*001a*/ 	.short	(.L_6 - .L_5)
	.align		4
.L_5:
        /*001c*/ 	.word	index@(_Z6gpuAddPiS_S_i)
        /*0020*/ 	.word	0x00000010
.L_6:


//--------------------- .nv.compat                --------------------------
	.section	.nv.compat,"",@"SHT_CUDA_COMPAT_INFO"
	.align	4
        /*0000*/ 	.byte	0x02, 0x09, 0x00, 0x00, 0x02, 0x02, 0x01, 0x00, 0x02, 0x05, 0x05, 0x00, 0x03, 0x07, 0x01, 0x01
        /*0010*/ 	.byte	0x02, 0x03, 0x00, 0x00, 0x02, 0x06, 0x01, 0x00, 0x04, 0x0b, 0x08, 0x00, 0x09, 0x00, 0x00, 0x00
        /*0020*/ 	.byte	0x00, 0x00, 0x00, 0x00


//--------------------- .nv.info._Z6gpuAddPiS_S_i --------------------------
	.section	.nv.info._Z6gpuAddPiS_S_i,"",@"SHT_CUDA_INFO"
	.sectionflags	@""
	.align	4


	//----- nvinfo : EIATTR_CUDA_API_VERSION
	.align		4
        /*0000*/ 	.byte	0x04, 0x37
        /*0002*/ 	.short	(.L_8 - .L_7)
.L_7:
        /*0004*/ 	.word	0x00000082


	//----- nvinfo : EIATTR_KPARAM_INFO
	.align		4
.L_8:
        /*0008*/ 	.byte	0x04, 0x17
        /*000a*/ 	.short	(.L_10 - .L_9)
.L_9:
        /*000c*/ 	.word	0x00000000
        /*0010*/ 	.short	0x0003
        /*0012*/ 	.short	0x0018
        /*0014*/ 	.byte	0x00, 0xf0, 0x11, 0x00


	//----- nvinfo : EIATTR_KPARAM_INFO
	.align		4
.L_10:
        /*0018*/ 	.byte	0x04, 0x17
        /*001a*/ 	.short	(.L_12 - .L_11)
.L_11:
        /*001c*/ 	.word	0x00000000
        /*0020*/ 	.short	0x0002
        /*0022*/ 	.short	0x0010
        /*0024*/ 	.byte	0x00, 0xf5, 0x21, 0x00


	//----- nvinfo : EIATTR_KPARAM_INFO
	.align		4
.L_12:
        /*0028*/ 	.byte	0x04, 0x17
        /*002a*/ 	.short	(.L_14 - .L_13)
.L_13:
        /*002c*/ 	.word	0x00000000
        /*0030*/ 	.short	0x0001
        /*0032*/ 	.short	0x0008
        /*0034*/ 	.byte	0x00, 0xf5, 0x21, 0x00


	//----- nvinfo : EIATTR_KPARAM_INFO
	.align		4
.L_14:
        /*0038*/ 	.byte	0x04, 0x17
        /*003a*/ 	.short	(.L_16 - .L_15)
.L_15:
        /*003c*/ 	.word	0x00000000
        /*0040*/ 	.short	0x0000
        /*0042*/ 	.short	0x0000
        /*0044*/ 	.byte	0x00, 0xf5, 0x21, 0x00


	//----- nvinfo : EIATTR_SPARSE_MMA_MASK
	.align		4
.L_16:
        /*0048*/ 	.byte	0x03, 0x50
        /*004a*/ 	.short	0x0000


	//----- nvinfo : EIATTR_MAXREG_COUNT
	.align		4
        /*004c*/ 	.byte	0x03, 0x1b
        /*004e*/ 	.short	0x00ff


	//----- nvinfo : EIATTR_EXTERNS
	.align		4
        /*0050*/ 	.byte	0x04, 0x0f
        /*0052*/ 	.short	(.L_18 - .L_17)


	//   ....[0]....
	.align		4
.L_17:
        /*0054*/ 	.word	index@(vprintf)


	//----- nvinfo : EIATTR_MERCURY_ISA_VERSION
	.align		4
.L_18:
        /*0058*/ 	.byte	0x03, 0x5f
        /*005a*/ 	.short	0x0101


	//----- nvinfo : EIATTR_VRC_CTA_INIT_COUNT
	.align		4
        /*005c*/ 	.byte	0x02, 0x4a
	.zero		1
	.zero		1


	//----- nvinfo : EIATTR_SYSCALL_OFFSETS
	.align		4
        /*0060*/ 	.byte	0x04, 0x46
        /*0062*/ 	.short	(.L_20 - .L_19)


	//   ....[0]....
.L_19:
        /*0064*/ 	.word	0x000001f0


	//----- nvinfo : EIATTR_EXIT_INSTR_OFFSETS
	.align		4
.L_20:
        /*0068*/ 	.byte	0x04, 0x1c
        /*006a*/ 	.short	(.L_22 - .L_21)


	//   ....[0]....
.L_21:
        /*006c*/ 	.word	0x00000070


	//   ....[1]....
        /*0070*/ 	.word	0x00000200


	//----- nvinfo : EIATTR_CBANK_PARAM_SIZE
	.align		4
.L_22:
        /*0074*/ 	.byte	0x03, 0x19
        /*0076*/ 	.short	0x001c


	//----- nvinfo : EIATTR_PARAM_CBANK
	.align		4
        /*0078*/ 	.byte	0x04, 0x0a
        /*007a*/ 	.short	(.L_24 - .L_23)
	.align		4
.L_23:
        /*007c*/ 	.word	index@(.nv.constant0._Z6gpuAddPiS_S_i)
        /*0080*/ 	.short	0x0380
        /*0082*/ 	.short	0x001c


	//----- nvinfo : EIATTR_SW_WAR
	.align		4
.L_24:
        /*0084*/ 	.byte	0x04, 0x36
        /*0086*/ 	.short	(.L_26 - .L_25)
.L_25:
        /*0088*/ 	.word	0x00000008
.L_26:


//--------------------- .nv.callgraph             --------------------------
	.section	.nv.callgraph,"",@"SHT_CUDA_CALLGRAPH"
	.align	4
	.sectionentsize	8
	.align		4
        /*0000*/ 	.word	0x00000000
	.align		4
        /*0004*/ 	.word	0xffffffff
	.align		4
        /*0008*/ 	.word	index@(_Z6gpuAddPiS_S_i)
	.align		4
        /*000c*/ 	.word	index@(vprintf)
	.align		4
        /*0010*/ 	.word	0x00000000
	.align		4
        /*0014*/ 	.word	0xfffffffe
	.align		4
        /*0018*/ 	.word	0x00000000
	.align		4
        /*001c*/ 	.word	0xfffffffd
	.align		4
        /*0020*/ 	.word	0x00000000
	.align		4
        /*0024*/ 	.word	0xfffffffc


//--------------------- .nv.constant4             --------------------------
	.section	.nv.constant4,"a",@progbits
	.align	8
	.align		8
.nv.constant4:
        /*0000*/ 	.dword	vprintf
	.align		8
        /*0008*/ 	.dword	$str


//--------------------- .text._Z6gpuAddPiS_S_i    --------------------------
	.section	.text._Z6gpuAddPiS_S_i,"ax",@progbits
	.align	128
        .global         _Z6gpuAddPiS_S_i
        .type           _Z6gpuAddPiS_S_i,@function
        .size           _Z6gpuAddPiS_S_i,(.L_x_2 - _Z6gpuAddPiS_S_i)
        .other          _Z6gpuAddPiS_S_i,@"STO_CUDA_ENTRY STV_DEFAULT"
_Z6gpuAddPiS_S_i:
.text._Z6gpuAddPiS_S_i:
[----:B------:R-:W0:Y:S01]  /*0000*/  LDC R1, c[0x0][0x37c] ;  /* 0x0000df00ff017b82 */ /* 0x000e220000000800 */
[----:B------:R-:W1:Y:S01]  /*0010*/  S2R R7, SR_CTAID.X ;  /* 0x0000000000077919 */ /* 0x000e620000002500 */
[----:B------:R-:W1:Y:S01]  /*0020*/  LDCU UR5, c[0x0][0x398] ;  /* 0x00007300ff0577ac */ /* 0x000e620008000800 */
[----:B0-----:R-:W-:Y:S01]  /*0030*/  VIADD R1, R1, 0xfffffff0 ;  /* 0xfffffff001017836 */ /* 0x001fe20000000000 */
[----:B------:R-:W0:Y:S04]  /*0040*/  LDCU UR4, c[0x0][0x2f8] ;  /* 0x00005f00ff0477ac */ /* 0x000e280008000800 */
[----:B0-----:R-:W-:Y:S02]  /*0050*/  IADD3 R6, P1, PT, R1, UR4, RZ ;  /* 0x0000000401067c10 */ /* 0x001fe4000ff3e0ff */
[----:B-1----:R-:W-:-:S13]  /*0060*/  ISETP.GE.AND P0, PT, R7, UR5, PT ;  /* 0x0000000507007c0c */ /* 0x002fda000bf06270 */
[----:B------:R-:W-:Y:S05]  /*0070*/  @P0 EXIT ;  /* 0x000000000000094d */ /* 0x000fea0003800000 */
[----:B------:R-:W0:Y:S01]  /*0080*/  LDC.64 R2, c[0x0][0x380] ;  /* 0x0000e000ff027b82 */ /* 0x000e220000000a00 */
[----:B------:R-:W1:Y:S07]  /*0090*/  LDCU.64 UR4, c[0x0][0x358] ;  /* 0x00006b00ff0477ac */ /* 0x000e6e0008000a00 */
[----:B------:R-:W2:Y:S08]  /*00a0*/  LDC.64 R8, c[0x0][0x388] ;  /* 0x0000e200ff087b82 */ /* 0x000eb00000000a00 */
[----:B------:R-:W3:Y:S01]  /*00b0*/  LDC.64 R10, c[0x0][0x390] ;  /* 0x0000e400ff0a7b82 */ /* 0x000ee20000000a00 */
[----:B------:R-:W-:Y:S01]  /*00c0*/  MOV R14, 0x0 ;  /* 0x00000000000e7802 */ /* 0x000fe20000000f00 */
[----:B------:R-:W4:Y:S01]  /*00d0*/  LDCU.64 UR6, c[0x4][0x8] ;  /* 0x01000100ff0677ac */ /* 0x000f220008000a00 */
[----:B0-----:R-:W-:-:S05]  /*00e0*/  IMAD.WIDE.U32 R2, R7, 0x4, R2 ;  /* 0x0000000407027825 */ /* 0x001fca00078e0002 */
[----:B-1----:R-:W5:Y:S01]  /*00f0*/  LDG.E R0, desc[UR4][R2.64] ;  /* 0x0000000402007981 */ /* 0x002f62000c1e1900 */
[----:B--2---:R-:W-:-:S05]  /*0100*/  IMAD.WIDE.U32 R8, R7, 0x4, R8 ;  /* 0x0000000407087825 */ /* 0x004fca00078e0008 */
[----:B------:R-:W5:Y:S01]  /*0110*/  LDG.E R5, desc[UR4][R8.64] ;  /* 0x0000000408057981 */ /* 0x000f62000c1e1900 */
[----:B---3--:R-:W-:Y:S01]  /*0120*/  IMAD.WIDE.U32 R10, R7, 0x4, R10 ;  /* 0x00000004070a7825 */ /* 0x008fe200078e000a */
[----:B-----5:R-:W-:-:S05]  /*0130*/  IADD3 R0, PT, PT, R0, R5, RZ ;  /* 0x0000000500007210 */ /* 0x020fca0007ffe0ff */
[----:B------:R0:W-:Y:S04]  /*0140*/  STG.E desc[UR4][R10.64], R0 ;  /* 0x000000000a007986 */ /* 0x0001e8000c101904 */
[----:B------:R-:W2:Y:S04]  /*0150*/  LDG.E R12, desc[UR4][R2.64] ;  /* 0x00000004020c7981 */ /* 0x000ea8000c1e1900 */
[----:B------:R-:W2:Y:S01]  /*0160*/  LDG.E R13, desc[UR4][R8.64] ;  /* 0x00000004080d7981 */ /* 0x000ea2000c1e1900 */
[----:B------:R-:W1:Y:S01]  /*0170*/  LDC.64 R14, c[0x4][R14] ;  /* 0x010000000e0e7b82 */ /* 0x000e620000000a00 */
[----:B------:R-:W3:Y:S02]  /*0180*/  LDCU UR4, c[0x0][0x2fc] ;  /* 0x00005f80ff0477ac */ /* 0x000ee40008000800 */
[----:B------:R0:W-:Y:S01]  /*0190*/  STL [R1+0x8], R0 ;  /* 0x0000080001007387 */ /* 0x0001e20000100800 */
[----:B----4-:R-:W-:Y:S01]  /*01a0*/  MOV R4, UR6 ;  /* 0x0000000600047c02 */ /* 0x010fe20008000f00 */
[----:B------:R-:W-:-:S02]  /*01b0*/  IMAD.U32 R5, RZ, RZ, UR7 ;  /* 0x00000007ff057e24 */ /* 0x000fc4000f8e00ff */
[----:B---3--:R-:W-:Y:S01]  /*01c0*/  IMAD.X R7, RZ, RZ, UR4, P1 ;  /* 0x00000004ff077e24 */ /* 0x008fe200088e06ff */
[----:B-12---:R0:W-:Y:S06]  /*01d0*/  STL.64 [R1], R12 ;  /* 0x0000000c01007387 */ /* 0x0061ec0000100a00 */
[----:B------:R-:W-:-:S07]  /*01e0*/  LEPC R20, `(.L_x_0) ;  /* 0x000000001014794e */ /* 0x000fce0000000000 */
[----:B0-----:R-:W-:Y:S05]  /*01f0*/  CALL.ABS.NOINC R14 ;  /* 0x000000000e007343 */ /* 0x001fea0003c00000 */
.L_x_0:
[----:B------:R-:W-:Y:S05]  /*0200*/  EXIT ;  /* 0x000000000000794d */ /* 0x000fea0003800000 */
.L_x_1:
[----:B------:R-:W-:-:S00]  /*0210*/  BRA `(.L_x_1) ;  /* 0xfffffffc00fc7947 */ /* 0x000fc0000383ffff */
[----:B------:R-:W-:-:S00]  /*0220*/  NOP ;  /* 0x0000000000007918 */ /* 0x000fc00000000000 */
        /* <DEDUP_REMOVED lines=13> */
.L_x_2:


//--------------------- .nv.global.init           --------------------------
	.section	.nv.global.init,"aw",@progbits
.nv.global.init:
	.type		$str,@object
	.size		$str,(.L_0 - $str)
$str:
        /*0000*/ 	.byte	0x25, 0x64, 0x20, 0x2b, 0x20, 0x25, 0x64, 0x20, 0x3d, 0x20, 0x25, 0x64, 0x0a, 0x00
.L_0:


//--------------------- .nv.shared.reserved.0     --------------------------
	.section	.nv.shared.reserved.0,"aw",@nobits
	.weak		__nv_reservedSMEM_offset_0_alias
	.size		__nv_reservedSMEM_offset_0_alias, 0, 64
	.other		__nv_reservedSMEM_offset_0_alias,@"STO_CUDA_RESERVED_SHARED STV_DEFAULT"
__nv_reservedSMEM_offset_0_alias:
	.zero		0
	.zero		64


//--------------------- .nv.constant0._Z6gpuAddPiS_S_i --------------------------
	.section	.nv.constant0._Z6gpuAddPiS_S_i,"a",@progbits
	.sectionflags	@""
	.align	4
.nv.constant0._Z6gpuAddPiS_S_i:
	.zero		924


//--------------------- SYMBOLS --------------------------

	.type		.nv.reservedSmem.offset0,@object
	.size		.nv.reservedSmem.offset0,0x4
	.type		vprintf,@function
